//
// Generated by NVIDIA NVVM Compiler
//
// Compiler Build ID: CL-36424714
// Cuda compilation tools, release 13.0, V13.0.88
// Based on NVVM 20.0.0
//

.version 9.0
.target sm_100
.address_size 64

	// .globl	_Z14probe_standardPKhS0_PjS1_

.visible .entry _Z14probe_standardPKhS0_PjS1_(
	.param .u64 .ptr .align 1 _Z14probe_standardPKhS0_PjS1__param_0,
	.param .u64 .ptr .align 1 _Z14probe_standardPKhS0_PjS1__param_1,
	.param .u64 .ptr .align 1 _Z14probe_standardPKhS0_PjS1__param_2,
	.param .u64 .ptr .align 1 _Z14probe_standardPKhS0_PjS1__param_3
)
{
	.reg .b32 	%r<18>;
	.reg .b64 	%rd<16>;

	ld.param.u64 	%rd1, [_Z14probe_standardPKhS0_PjS1__param_0];
	ld.param.u64 	%rd2, [_Z14probe_standardPKhS0_PjS1__param_1];
	ld.param.u64 	%rd3, [_Z14probe_standardPKhS0_PjS1__param_2];
	ld.param.u64 	%rd4, [_Z14probe_standardPKhS0_PjS1__param_3];
	cvta.to.global.u64 	%rd5, %rd3;
	cvta.to.global.u64 	%rd6, %rd4;
	cvta.to.global.u64 	%rd7, %rd2;
	cvta.to.global.u64 	%rd8, %rd1;
	mov.u32 	%r11, %tid.x;
	shl.b32 	%r12, %r11, 3;
	and.b32  	%r13, %r12, 8160;
	shl.b32 	%r14, %r11, 2;
	and.b32  	%r15, %r14, 12;
	or.b32  	%r16, %r13, %r15;
	cvt.u64.u32 	%rd9, %r16;
	add.s64 	%rd10, %rd8, %rd9;
	ld.global.nc.u32 	%r3, [%rd10];
	ld.global.nc.u32 	%r4, [%rd10+16];
	ld.global.nc.u32 	%r5, [%rd10+256];
	ld.global.nc.u32 	%r6, [%rd10+272];
	add.s64 	%rd11, %rd7, %rd9;
	ld.global.nc.u32 	%r7, [%rd11];
	ld.global.nc.u32 	%r8, [%rd11+16];
	mul.wide.u32 	%rd12, %r14, 4;
	add.s64 	%rd13, %rd6, %rd12;
	st.global.u32 	[%rd13], %r3;
	st.global.u32 	[%rd13+4], %r4;
	st.global.u32 	[%rd13+8], %r5;
	st.global.u32 	[%rd13+12], %r6;
	mov.b32 	%r10, 0;
	// begin inline asm
	mma.sync.aligned.m16n8k32.row.col.f16.e4m3.e4m3.f16 {%r1,%r2},{%r3,%r4,%r5,%r6},{%r7,%r8},{%r10,%r10};

	// end inline asm
	shl.b32 	%r17, %r11, 1;
	mul.wide.u32 	%rd14, %r17, 4;
	add.s64 	%rd15, %rd5, %rd14;
	st.global.u32 	[%rd15], %r1;
	st.global.u32 	[%rd15+4], %r2;
	ret;

}
	// .globl	_Z9probe_altPKhS0_Pj
.visible .entry _Z9probe_altPKhS0_Pj(
	.param .u64 .ptr .align 1 _Z9probe_altPKhS0_Pj_param_0,
	.param .u64 .ptr .align 1 _Z9probe_altPKhS0_Pj_param_1,
	.param .u64 .ptr .align 1 _Z9probe_altPKhS0_Pj_param_2
)
{
	.reg .b32 	%r<20>;
	.reg .b64 	%rd<13>;

	ld.param.u64 	%rd1, [_Z9probe_altPKhS0_Pj_param_0];
	ld.param.u64 	%rd2, [_Z9probe_altPKhS0_Pj_param_1];
	ld.param.u64 	%rd3, [_Z9probe_altPKhS0_Pj_param_2];
	cvta.to.global.u64 	%rd4, %rd3;
	cvta.to.global.u64 	%rd5, %rd2;
	cvta.to.global.u64 	%rd6, %rd1;
	mov.u32 	%r11, %tid.x;
	shr.u32 	%r12, %r11, 2;
	shl.b32 	%r13, %r12, 6;
	shl.b32 	%r14, %r11, 2;
	and.b32  	%r15, %r14, 12;
	or.b32  	%r16, %r13, %r15;
	cvt.u64.u32 	%rd7, %r16;
	add.s64 	%rd8, %rd6, %rd7;
	ld.global.nc.u32 	%r3, [%rd8];
	ld.global.nc.u32 	%r4, [%rd8+16];
	ld.global.nc.u32 	%r5, [%rd8+32];
	ld.global.nc.u32 	%r6, [%rd8+48];
	shl.b32 	%r17, %r12, 5;
	sub.s32 	%r18, %r16, %r17;
	cvt.u64.u32 	%rd9, %r18;
	add.s64 	%rd10, %rd5, %rd9;
	ld.global.nc.u32 	%r7, [%rd10];
	ld.global.nc.u32 	%r8, [%rd10+16];
	mov.b32 	%r10, 0;
	// begin inline asm
	mma.sync.aligned.m16n8k32.row.col.f16.e4m3.e4m3.f16 {%r1,%r2},{%r3,%r4,%r5,%r6},{%r7,%r8},{%r10,%r10};

	// end inline asm
	shl.b32 	%r19, %r11, 1;
	mul.wide.u32 	%rd11, %r19, 4;
	add.s64 	%rd12, %rd4, %rd11;
	st.global.u32 	[%rd12], %r1;
	st.global.u32 	[%rd12+4], %r2;
	ret;

}
	// .globl	_Z12probe_ksplitPKhS0_Pj
.visible .entry _Z12probe_ksplitPKhS0_Pj(
	.param .u64 .ptr .align 1 _Z12probe_ksplitPKhS0_Pj_param_0,
	.param .u64 .ptr .align 1 _Z12probe_ksplitPKhS0_Pj_param_1,
	.param .u64 .ptr .align 1 _Z12probe_ksplitPKhS0_Pj_param_2
)
{
	.reg .b32 	%r<15>;
	.reg .b64 	%rd<14>;

	ld.param.u64 	%rd1, [_Z12probe_ksplitPKhS0_Pj_param_0];
	ld.param.u64 	%rd2, [_Z12probe_ksplitPKhS0_Pj_param_1];
	ld.param.u64 	%rd3, [_Z12probe_ksplitPKhS0_Pj_param_2];
	cvta.to.global.u64 	%rd4, %rd3;
	cvta.to.global.u64 	%rd5, %rd2;
	cvta.to.global.u64 	%rd6, %rd1;
	mov.u32 	%r11, %tid.x;
	shl.b32 	%r12, %r11, 3;
	cvt.u64.u32 	%rd7, %r12;
	add.s64 	%rd8, %rd6, %rd7;
	ld.global.nc.u32 	%r3, [%rd8];
	ld.global.nc.u32 	%r4, [%rd8+4];
	add.s32 	%r13, %r12, 256;
	cvt.u64.u32 	%rd9, %r13;
	add.s64 	%rd10, %rd6, %rd9;
	ld.global.nc.u32 	%r5, [%rd10];
	ld.global.nc.u32 	%r6, [%rd10+4];
	add.s64 	%rd11, %rd5, %rd7;
	ld.global.nc.u32 	%r7, [%rd11];
	ld.global.nc.u32 	%r8, [%rd11+4];
	mov.b32 	%r10, 0;
	// begin inline asm
	mma.sync.aligned.m16n8k32.row.col.f16.e4m3.e4m3.f16 {%r1,%r2},{%r3,%r4,%r5,%r6},{%r7,%r8},{%r10,%r10};

	// end inline asm
	shl.b32 	%r14, %r11, 1;
	mul.wide.u32 	%rd12, %r14, 4;
	add.s64 	%rd13, %rd4, %rd12;
	st.global.u32 	[%rd13], %r1;
	st.global.u32 	[%rd13+4], %r2;
	ret;

}


// ===== COMPILED SASS (sm_100) =====

	.target	sm_100

	.elftype	@"ET_EXEC"


//--------------------- .note.nv.tkinfo           --------------------------
	.section	.note.nv.tkinfo,"",@"SHT_NOTE"
	.sectionflags	@"SHF_NOTE_NV_TKINFO"
	.tkinfo
        /*0018*/ 	.word	0x00000002
        /*0030*/ 	.string	""
        /*0030*/ 	.string	"ptxas"
        /*0030*/ 	.string	"Cuda compilation tools, release 13.0, V13.0.88"
        /*0030*/ 	.string	"Build cuda_13.0.r13.0/compiler.36424714_0"
        /*0030*/ 	.string	"-arch sm_100 -m 64 "



//--------------------- .note.nv.cuinfo           --------------------------
	.section	.note.nv.cuinfo,"",@"SHT_NOTE"
	.sectionflags	@"SHF_NOTE_NV_CUINFO"
        /*0018*/ 	.short	0x0002
        /*001a*/ 	.short	0x0064
        /*001c*/ 	.short	0x0082
	.zero		2


//--------------------- .nv.info                  --------------------------
	.section	.nv.info,"",@"SHT_CUDA_INFO"
	.align	4


	//----- nvinfo : EIATTR_REGCOUNT
	.align		4
        /*0000*/ 	.byte	0x04, 0x2f
        /*0002*/ 	.short	(.L_1 - .L_0)
	.align		4
.L_0:
        /*0004*/ 	.word	index@(_Z14probe_standardPKhS0_PjS1_)
        /*0008*/ 	.word	0x0000001a


	//----- nvinfo : EIATTR_FRAME_SIZE
	.align		4
.L_1:
        /*000c*/ 	.byte	0x04, 0x11
        /*000e*/ 	.short	(.L_3 - .L_2)
	.align		4
.L_2:
        /*0010*/ 	.word	index@(_Z14probe_standardPKhS0_PjS1_)
        /*0014*/ 	.word	0x00000000


	//----- nvinfo : EIATTR_REGCOUNT
	.align		4
.L_3:
        /*0018*/ 	.byte	0x04, 0x2f
        /*001a*/ 	.short	(.L_5 - .L_4)
	.align		4
.L_4:
        /*001c*/ 	.word	index@(_Z9probe_altPKhS0_Pj)
        /*0020*/ 	.word	0x00000014


	//----- nvinfo : EIATTR_FRAME_SIZE
	.align		4
.L_5:
        /*0024*/ 	.byte	0x04, 0x11
        /*0026*/ 	.short	(.L_7 - .L_6)
	.align		4
.L_6:
        /*0028*/ 	.word	index@(_Z9probe_altPKhS0_Pj)
        /*002c*/ 	.word	0x00000000


	//----- nvinfo : EIATTR_REGCOUNT
	.align		4
.L_7:
        /*0030*/ 	.byte	0x04, 0x2f
        /*0032*/ 	.short	(.L_9 - .L_8)
	.align		4
.L_8:
        /*0034*/ 	.word	index@(_Z12probe_ksplitPKhS0_Pj)
        /*0038*/ 	.word	0x00000016


	//----- nvinfo : EIATTR_FRAME_SIZE
	.align		4
.L_9:
        /*003c*/ 	.byte	0x04, 0x11
        /*003e*/ 	.short	(.L_11 - .L_10)
	.align		4
.L_10:
        /*0040*/ 	.word	index@(_Z12probe_ksplitPKhS0_Pj)
        /*0044*/ 	.word	0x00000000


	//----- nvinfo : EIATTR_MIN_STACK_SIZE
	.align		4
.L_11:
        /*0048*/ 	.byte	0x04, 0x12
        /*004a*/ 	.short	(.L_13 - .L_12)
	.align		4
.L_12:
        /*004c*/ 	.word	index@(_Z12probe_ksplitPKhS0_Pj)
        /*0050*/ 	.word	0x00000000


	//----- nvinfo : EIATTR_MIN_STACK_SIZE
	.align		4
.L_13:
        /*0054*/ 	.byte	0x04, 0x12
        /*0056*/ 	.short	(.L_15 - .L_14)
	.align		4
.L_14:
        /*0058*/ 	.word	index@(_Z9probe_altPKhS0_Pj)
        /*005c*/ 	.word	0x00000000


	//----- nvinfo : EIATTR_MIN_STACK_SIZE
	.align		4
.L_15:
        /*0060*/ 	.byte	0x04, 0x12
        /*0062*/ 	.short	(.L_17 - .L_16)
	.align		4
.L_16:
        /*0064*/ 	.word	index@(_Z14probe_standardPKhS0_PjS1_)
        /*0068*/ 	.word	0x00000000
.L_17:


//--------------------- .nv.compat                --------------------------
	.section	.nv.compat,"",@"SHT_CUDA_COMPAT_INFO"
	.align	4
        /*0000*/ 	.byte	0x02, 0x09, 0x00, 0x00, 0x02, 0x02, 0x02, 0x00, 0x02, 0x05, 0x05, 0x00, 0x03, 0x07, 0x01, 0x01
        /*0010*/ 	.byte	0x02, 0x03, 0x00, 0x00, 0x02, 0x06, 0x01, 0x00, 0x04, 0x0b, 0x08, 0x00, 0x09, 0x00, 0x00, 0x00
        /*0020*/ 	.byte	0x00, 0x00, 0x00, 0x00


//--------------------- .nv.info._Z12probe_ksplitPKhS0_Pj --------------------------
	.section	.nv.info._Z12probe_ksplitPKhS0_Pj,"",@"SHT_CUDA_INFO"
	.sectionflags	@""
	.align	4


	//----- nvinfo : EIATTR_CUDA_API_VERSION
	.align		4
        /*0000*/ 	.byte	0x04, 0x37
        /*0002*/ 	.short	(.L_19 - .L_18)
.L_18:
        /*0004*/ 	.word	0x00000082


	//----- nvinfo : EIATTR_KPARAM_INFO
	.align		4
.L_19:
        /*0008*/ 	.byte	0x04, 0x17
        /*000a*/ 	.short	(.L_21 - .L_20)
.L_20:
        /*000c*/ 	.word	0x00000000
        /*0010*/ 	.short	0x0002
        /*0012*/ 	.short	0x0010
        /*0014*/ 	.byte	0x00, 0xf5, 0x21, 0x00


	//----- nvinfo : EIATTR_KPARAM_INFO
	.align		4
.L_21:
        /*0018*/ 	.byte	0x04, 0x17
        /*001a*/ 	.short	(.L_23 - .L_22)
.L_22:
        /*001c*/ 	.word	0x00000000
        /*0020*/ 	.short	0x0001
        /*0022*/ 	.short	0x0008
        /*0024*/ 	.byte	0x00, 0xf5, 0x21, 0x00


	//----- nvinfo : EIATTR_KPARAM_INFO
	.align		4
.L_23:
        /*0028*/ 	.byte	0x04, 0x17
        /*002a*/ 	.short	(.L_25 - .L_24)
.L_24:
        /*002c*/ 	.word	0x00000000
        /*0030*/ 	.short	0x0000
        /*0032*/ 	.short	0x0000
        /*0034*/ 	.byte	0x00, 0xf5, 0x21, 0x00


	//----- nvinfo : EIATTR_SPARSE_MMA_MASK
	.align		4
.L_25:
        /*0038*/ 	.byte	0x03, 0x50
        /*003a*/ 	.short	0x0000


	//----- nvinfo : EIATTR_MAXREG_COUNT
	.align		4
        /*003c*/ 	.byte	0x03, 0x1b
        /*003e*/ 	.short	0x00ff


	//----- nvinfo : EIATTR_MERCURY_ISA_VERSION
	.align		4
        /*0040*/ 	.byte	0x03, 0x5f
        /*0042*/ 	.short	0x0101


	//----- nvinfo : EIATTR_VRC_CTA_INIT_COUNT
	.align		4
        /*0044*/ 	.byte	0x02, 0x4a
	.zero		1
	.zero		1


	//----- nvinfo : EIATTR_EXIT_INSTR_OFFSETS
	.align		4
        /*0048*/ 	.byte	0x04, 0x1c
        /*004a*/ 	.short	(.L_27 - .L_26)


	//   ....[0]....
.L_26:
        /*004c*/ 	.word	0x00000270


	//----- nvinfo : EIATTR_CBANK_PARAM_SIZE
	.align		4
.L_27:
        /*0050*/ 	.byte	0x03, 0x19
        /*0052*/ 	.short	0x0018


	//----- nvinfo : EIATTR_PARAM_CBANK
	.align		4
        /*0054*/ 	.byte	0x04, 0x0a
        /*0056*/ 	.short	(.L_29 - .L_28)
	.align		4
.L_28:
        /*0058*/ 	.word	index@(.nv.constant0._Z12probe_ksplitPKhS0_Pj)
        /*005c*/ 	.short	0x0380
        /*005e*/ 	.short	0x0018


	//----- nvinfo : EIATTR_SW_WAR
	.align		4
.L_29:
        /*0060*/ 	.byte	0x04, 0x36
        /*0062*/ 	.short	(.L_31 - .L_30)
.L_30:
        /*0064*/ 	.word	0x00000008
.L_31:


//--------------------- .nv.info._Z9probe_altPKhS0_Pj --------------------------
	.section	.nv.info._Z9probe_altPKhS0_Pj,"",@"SHT_CUDA_INFO"
	.sectionflags	@""
	.align	4


	//----- nvinfo : EIATTR_CUDA_API_VERSION
	.align		4
        /*0000*/ 	.byte	0x04, 0x37
        /*0002*/ 	.short	(.L_33 - .L_32)
.L_32:
        /*0004*/ 	.word	0x00000082


	//----- nvinfo : EIATTR_KPARAM_INFO
	.align		4
.L_33:
        /*0008*/ 	.byte	0x04, 0x17
        /*000a*/ 	.short	(.L_35 - .L_34)
.L_34:
        /*000c*/ 	.word	0x00000000
        /*0010*/ 	.short	0x0002
        /*0012*/ 	.short	0x0010
        /*0014*/ 	.byte	0x00, 0xf5, 0x21, 0x00


	//----- nvinfo : EIATTR_KPARAM_INFO
	.align		4
.L_35:
        /*0018*/ 	.byte	0x04, 0x17
        /*001a*/ 	.short	(.L_37 - .L_36)
.L_36:
        /*001c*/ 	.word	0x00000000
        /*0020*/ 	.short	0x0001
        /*0022*/ 	.short	0x0008
        /*0024*/ 	.byte	0x00, 0xf5, 0x21, 0x00


	//----- nvinfo : EIATTR_KPARAM_INFO
	.align		4
.L_37:
        /*0028*/ 	.byte	0x04, 0x17
        /*002a*/ 	.short	(.L_39 - .L_38)
.L_38:
        /*002c*/ 	.word	0x00000000
        /*0030*/ 	.short	0x0000
        /*0032*/ 	.short	0x0000
        /*0034*/ 	.byte	0x00, 0xf5, 0x21, 0x00


	//----- nvinfo : EIATTR_SPARSE_MMA_MASK
	.align		4
.L_39:
        /*0038*/ 	.byte	0x03, 0x50
        /*003a*/ 	.short	0x0000


	//----- nvinfo : EIATTR_MAXREG_COUNT
	.align		4
        /*003c*/ 	.byte	0x03, 0x1b
        /*003e*/ 	.short	0x00ff


	//----- nvinfo : EIATTR_MERCURY_ISA_VERSION
	.align		4
        /*0040*/ 	.byte	0x03, 0x5f
        /*0042*/ 	.short	0x0101


	//----- nvinfo : EIATTR_VRC_CTA_INIT_COUNT
	.align		4
        /*0044*/ 	.byte	0x02, 0x4a
	.zero		1
	.zero		1


	//----- nvinfo : EIATTR_EXIT_INSTR_OFFSETS
	.align		4
        /*0048*/ 	.byte	0x04, 0x1c
        /*004a*/ 	.short	(.L_41 - .L_40)


	//   ....[0]....
.L_40:
        /*004c*/ 	.word	0x00000280


	//----- nvinfo : EIATTR_CBANK_PARAM_SIZE
	.align		4
.L_41:
        /*0050*/ 	.byte	0x03, 0x19
        /*0052*/ 	.short	0x0018


	//----- nvinfo : EIATTR_PARAM_CBANK
	.align		4
        /*0054*/ 	.byte	0x04, 0x0a
        /*0056*/ 	.short	(.L_43 - .L_42)
	.align		4
.L_42:
        /*0058*/ 	.word	index@(.nv.constant0._Z9probe_altPKhS0_Pj)
        /*005c*/ 	.short	0x0380
        /*005e*/ 	.short	0x0018


	//----- nvinfo : EIATTR_SW_WAR
	.align		4
.L_43:
        /*0060*/ 	.byte	0x04, 0x36
        /*0062*/ 	.short	(.L_45 - .L_44)
.L_44:
        /*0064*/ 	.word	0x00000008
.L_45:


//--------------------- .nv.info._Z14probe_standardPKhS0_PjS1_ --------------------------
	.section	.nv.info._Z14probe_standardPKhS0_PjS1_,"",@"SHT_CUDA_INFO"
	.sectionflags	@""
	.align	4


	//----- nvinfo : EIATTR_CUDA_API_VERSION
	.align		4
        /*0000*/ 	.byte	0x04, 0x37
        /*0002*/ 	.short	(.L_47 - .L_46)
.L_46:
        /*0004*/ 	.word	0x00000082


	//----- nvinfo : EIATTR_KPARAM_INFO
	.align		4
.L_47:
        /*0008*/ 	.byte	0x04, 0x17
        /*000a*/ 	.short	(.L_49 - .L_48)
.L_48:
        /*000c*/ 	.word	0x00000000
        /*0010*/ 	.short	0x0003
        /*0012*/ 	.short	0x0018
        /*0014*/ 	.byte	0x00, 0xf5, 0x21, 0x00


	//----- nvinfo : EIATTR_KPARAM_INFO
	.align		4
.L_49:
        /*0018*/ 	.byte	0x04, 0x17
        /*001a*/ 	.short	(.L_51 - .L_50)
.L_50:
        /*001c*/ 	.word	0x00000000
        /*0020*/ 	.short	0x0002
        /*0022*/ 	.short	0x0010
        /*0024*/ 	.byte	0x00, 0xf5, 0x21, 0x00


	//----- nvinfo : EIATTR_KPARAM_INFO
	.align		4
.L_51:
        /*0028*/ 	.byte	0x04, 0x17
        /*002a*/ 	.short	(.L_53 - .L_52)
.L_52:
        /*002c*/ 	.word	0x00000000
        /*0030*/ 	.short	0x0001
        /*0032*/ 	.short	0x0008
        /*0034*/ 	.byte	0x00, 0xf5, 0x21, 0x00


	//----- nvinfo : EIATTR_KPARAM_INFO
	.align		4
.L_53:
        /*0038*/ 	.byte	0x04, 0x17
        /*003a*/ 	.short	(.L_55 - .L_54)
.L_54:
        /*003c*/ 	.word	0x00000000
        /*0040*/ 	.short	0x0000
        /*0042*/ 	.short	0x0000
        /*0044*/ 	.byte	0x00, 0xf5, 0x21, 0x00


	//----- nvinfo : EIATTR_SPARSE_MMA_MASK
	.align		4
.L_55:
        /*0048*/ 	.byte	0x03, 0x50
        /*004a*/ 	.short	0x0000


	//----- nvinfo : EIATTR_MAXREG_COUNT
	.align		4
        /*004c*/ 	.byte	0x03, 0x1b
        /*004e*/ 	.short	0x00ff


	//----- nvinfo : EIATTR_MERCURY_ISA_VERSION
	.align		4
        /*0050*/ 	.byte	0x03, 0x5f
        /*0052*/ 	.short	0x0101


	//----- nvinfo : EIATTR_VRC_CTA_INIT_COUNT
	.align		4
        /*0054*/ 	.byte	0x02, 0x4a
	.zero		1
	.zero		1


	//----- nvinfo : EIATTR_EXIT_INSTR_OFFSETS
	.align		4
        /*0058*/ 	.byte	0x04, 0x1c
        /*005a*/ 	.short	(.L_57 - .L_56)


	//   ....[0]....
.L_56:
        /*005c*/ 	.word	0x000002d0


	//----- nvinfo : EIATTR_CBANK_PARAM_SIZE
	.align		4
.L_57:
        /*0060*/ 	.byte	0x03, 0x19
        /*0062*/ 	.short	0x0020


	//----- nvinfo : EIATTR_PARAM_CBANK
	.align		4
        /*0064*/ 	.byte	0x04, 0x0a
        /*0066*/ 	.short	(.L_59 - .L_58)
	.align		4
.L_58:
        /*0068*/ 	.word	index@(.nv.constant0._Z14probe_standardPKhS0_PjS1_)
        /*006c*/ 	.short	0x0380
        /*006e*/ 	.short	0x0020


	//----- nvinfo : EIATTR_SW_WAR
	.align		4
.L_59:
        /*0070*/ 	.byte	0x04, 0x36
        /*0072*/ 	.short	(.L_61 - .L_60)
.L_60:
        /*0074*/ 	.word	0x00000008
.L_61:


//--------------------- .nv.callgraph             --------------------------
	.section	.nv.callgraph,"",@"SHT_CUDA_CALLGRAPH"
	.align	4
	.sectionentsize	8
	.align		4
        /*0000*/ 	.word	0x00000000
	.align		4
        /*0004*/ 	.word	0xffffffff
	.align		4
        /*0008*/ 	.word	0x00000000
	.align		4
        /*000c*/ 	.word	0xfffffffe
	.align		4
        /*0010*/ 	.word	0x00000000
	.align		4
        /*0014*/ 	.word	0xfffffffd
	.align		4
        /*0018*/ 	.word	0x00000000
	.align		4
        /*001c*/ 	.word	0xfffffffc


//--------------------- .text._Z12probe_ksplitPKhS0_Pj --------------------------
	.section	.text._Z12probe_ksplitPKhS0_Pj,"ax",@progbits
	.align	128
        .global         _Z12probe_ksplitPKhS0_Pj
        .type           _Z12probe_ksplitPKhS0_Pj,@function
        .size           _Z12probe_ksplitPKhS0_Pj,(.L_x_3 - _Z12probe_ksplitPKhS0_Pj)
        .other          _Z12probe_ksplitPKhS0_Pj,@"STO_CUDA_ENTRY STV_DEFAULT"
_Z12probe_ksplitPKhS0_Pj:
.text._Z12probe_ksplitPKhS0_Pj:
[----:B------:R-:W-:Y:S01]  /*0000*/  LDC R1, c[0x0][0x37c] ;  /* 0x0000df00ff017b82 */ /* 0x000fe20000000800 */
[----:B------:R-:W0:Y:S01]  /*0010*/  S2R R0, SR_TID.X ;  /* 0x0000000000007919 */ /* 0x000e220000002100 */
[----:B------:R-:W1:Y:S01]  /*0020*/  LDCU.128 UR8, c[0x0][0x380] ;  /* 0x00007000ff0877ac */ /* 0x000e620008000c00 */
[----:B------:R-:W2:Y:S01]  /*0030*/  LDCU.64 UR4, c[0x0][0x358] ;  /* 0x00006b00ff0477ac */ /* 0x000ea20008000a00 */
[----:B0-----:R-:W-:-:S04]  /*0040*/  IMAD.SHL.U32 R2, R0, 0x8, RZ ;  /* 0x0000000800027824 */ /* 0x001fc800078e00ff */
[C---:B------:R-:W-:Y:S01]  /*0050*/  VIADD R8, R2.reuse, 0x100 ;  /* 0x0000010002087836 */ /* 0x040fe20000000000 */
[C---:B-1----:R-:W-:Y:S02]  /*0060*/  IADD3 R10, P2, PT, R2.reuse, UR10, RZ ;  /* 0x0000000a020a7c10 */ /* 0x042fe4000ff5e0ff */
[----:B------:R-:W-:Y:S02]  /*0070*/  IADD3 R2, P0, PT, R2, UR8, RZ ;  /* 0x0000000802027c10 */ /* 0x000fe4000ff1e0ff */
[----:B------:R-:W-:Y:S01]  /*0080*/  IADD3 R8, P1, PT, R8, UR8, RZ ;  /* 0x0000000808087c10 */ /* 0x000fe2000ff3e0ff */
[----:B------:R-:W-:Y:S02]  /*0090*/  IMAD.X R11, RZ, RZ, UR11, P2 ;  /* 0x0000000bff0b7e24 */ /* 0x000fe400090e06ff */
[----:B------:R-:W-:Y:S02]  /*00a0*/  IMAD.X R3, RZ, RZ, UR9, P0 ;  /* 0x00000009ff037e24 */ /* 0x000fe400080e06ff */
[----:B------:R-:W-:Y:S01]  /*00b0*/  IMAD.X R9, RZ, RZ, UR9, P1 ;  /* 0x00000009ff097e24 */ /* 0x000fe200088e06ff */
[----:B--2---:R-:W2:Y:S04]  /*00c0*/  LDG.E.CONSTANT R16, desc[UR4][R10.64] ;  /* 0x000000040a107981 */ /* 0x004ea8000c1e9900 */
[----:B------:R-:W3:Y:S04]  /*00d0*/  LDG.E.CONSTANT R17, desc[UR4][R10.64+0x4] ;  /* 0x000004040a117981 */ /* 0x000ee8000c1e9900 */
[----:B------:R-:W4:Y:S04]  /*00e0*/  LDG.E.CONSTANT R12, desc[UR4][R2.64] ;  /* 0x00000004020c7981 */ /* 0x000f28000c1e9900 */
[----:B------:R0:W5:Y:S04]  /*00f0*/  LDG.E.CONSTANT R13, desc[UR4][R2.64+0x4] ;  /* 0x00000404020d7981 */ /* 0x000168000c1e9900 */
[----:B------:R-:W5:Y:S04]  /*0100*/  LDG.E.CONSTANT R14, desc[UR4][R8.64] ;  /* 0x00000004080e7981 */ /* 0x000f68000c1e9900 */
[----:B------:R-:W5:Y:S01]  /*0110*/  LDG.E.CONSTANT R15, desc[UR4][R8.64+0x4] ;  /* 0x00000404080f7981 */ /* 0x000f62000c1e9900 */
[----:B0-----:R-:W0:Y:S01]  /*0120*/  LDC.64 R2, c[0x0][0x390] ;  /* 0x0000e400ff027b82 */ /* 0x001e220000000a00 */
[----:B--2---:R-:W-:-:S02]  /*0130*/  F2FP.F16.E4M3.UNPACK_B R18, R16 ;  /* 0x00000010ff12723e */ /* 0x004fc400020006ff */
[----:B------:R-:W-:Y:S02]  /*0140*/  F2FP.F16.E4M3.UNPACK_B R16, R16.H1 ;  /* 0x00000010ff10723e */ /* 0x000fe400030006ff */
[-C--:B---3--:R-:W-:Y:S02]  /*0150*/  F2FP.F16.E4M3.UNPACK_B R19, R17.reuse ;  /* 0x00000011ff13723e */ /* 0x088fe400020006ff */
[----:B------:R-:W-:Y:S02]  /*0160*/  F2FP.F16.E4M3.UNPACK_B R17, R17.H1 ;  /* 0x00000011ff11723e */ /* 0x000fe400030006ff */
[----:B----4-:R-:W-:Y:S02]  /*0170*/  F2FP.F16.E4M3.UNPACK_B R4, R12 ;  /* 0x0000000cff04723e */ /* 0x010fe400020006ff */
[----:B-----5:R-:W-:Y:S02]  /*0180*/  F2FP.F16.E4M3.UNPACK_B R5, R13 ;  /* 0x0000000dff05723e */ /* 0x020fe400020006ff */
[----:B------:R-:W-:-:S02]  /*0190*/  F2FP.F16.E4M3.UNPACK_B R6, R14 ;  /* 0x0000000eff06723e */ /* 0x000fc400020006ff */
[----:B------:R-:W-:-:S07]  /*01a0*/  F2FP.F16.E4M3.UNPACK_B R7, R15 ;  /* 0x0000000fff07723e */ /* 0x000fce00020006ff */
[----:B------:R-:W-:Y:S01]  /*01b0*/  HMMA.16816.F16 R18, R4, R18, RZ ;  /* 0x000000120412723c */ /* 0x000fe200000008ff */
[----:B------:R-:W-:Y:S02]  /*01c0*/  F2FP.F16.E4M3.UNPACK_B R4, R12.H1 ;  /* 0x0000000cff04723e */ /* 0x000fe400030006ff */
[----:B------:R-:W-:Y:S02]  /*01d0*/  F2FP.F16.E4M3.UNPACK_B R5, R13.H1 ;  /* 0x0000000dff05723e */ /* 0x000fe400030006ff */
[----:B------:R-:W-:Y:S02]  /*01e0*/  F2FP.F16.E4M3.UNPACK_B R6, R14.H1 ;  /* 0x0000000eff06723e */ /* 0x000fe400030006ff */
[----:B------:R-:W-:-:S13]  /*01f0*/  F2FP.F16.E4M3.UNPACK_B R7, R15.H1 ;  /* 0x0000000fff07723e */ /* 0x000fda00030006ff */
[----:B------:R-:W-:Y:S01]  /*0200*/  HMMA.16816.F16 R4, R4, R16, R18 ;  /* 0x000000100404723c */ /* 0x000fe20000000812 */
[----:B------:R-:W-:-:S04]  /*0210*/  IMAD.SHL.U32 R7, R0, 0x2, RZ ;  /* 0x0000000200077824 */ /* 0x000fc800078e00ff */
[----:B0-----:R-:W-:-:S14]  /*0220*/  IMAD.WIDE.U32 R2, R7, 0x4, R2 ;  /* 0x0000000407027825 */ /* 0x001fdc00078e0002 */
[----:B------:R-:W-:Y:S02]  /*0230*/  HADD2 R7, R4, RZ.H0_H0 ;  /* 0x200000ff04077230 */ /* 0x000fe40000000000 */
[----:B------:R-:W-:-:S03]  /*0240*/  HADD2 R5, R5, RZ.H0_H0 ;  /* 0x200000ff05057230 */ /* 0x000fc60000000000 */
[----:B------:R-:W-:Y:S04]  /*0250*/  STG.E desc[UR4][R2.64], R7 ;  /* 0x0000000702007986 */ /* 0x000fe8000c101904 */
[----:B------:R-:W-:Y:S01]  /*0260*/  STG.E desc[UR4][R2.64+0x4], R5 ;  /* 0x0000040502007986 */ /* 0x000fe2000c101904 */
[----:B------:R-:W-:Y:S05]  /*0270*/  EXIT ;  /* 0x000000000000794d */ /* 0x000fea0003800000 */
.L_x_0:
[----:B------:R-:W-:-:S00]  /*0280*/  BRA `(.L_x_0) ;  /* 0xfffffffc00fc7947 */ /* 0x000fc0000383ffff */
[----:B------:R-:W-:-:S00]  /*0290*/  NOP ;  /* 0x0000000000007918 */ /* 0x000fc00000000000 */
        /* <DEDUP_REMOVED lines=14> */
.L_x_3:


//--------------------- .text._Z9probe_altPKhS0_Pj --------------------------
	.section	.text._Z9probe_altPKhS0_Pj,"ax",@progbits
	.align	128
        .global         _Z9probe_altPKhS0_Pj
        .type           _Z9probe_altPKhS0_Pj,@function
        .size           _Z9probe_altPKhS0_Pj,(.L_x_4 - _Z9probe_altPKhS0_Pj)
        .other          _Z9probe_altPKhS0_Pj,@"STO_CUDA_ENTRY STV_DEFAULT"
_Z9probe_altPKhS0_Pj:
.text._Z9probe_altPKhS0_Pj:
[----:B------:R-:W-:Y:S01]  /*0000*/  LDC R1, c[0x0][0x37c] ;  /* 0x0000df00ff017b82 */ /* 0x000fe20000000800 */
[----:B------:R-:W0:Y:S01]  /*0010*/  S2R R0, SR_TID.X ;  /* 0x0000000000007919 */ /* 0x000e220000002100 */
[----:B------:R-:W1:Y:S01]  /*0020*/  LDCU.128 UR8, c[0x0][0x380] ;  /* 0x00007000ff0877ac */ /* 0x000e620008000c00 */
[----:B------:R-:W2:Y:S01]  /*0030*/  LDCU.64 UR4, c[0x0][0x358] ;  /* 0x00006b00ff0477ac */ /* 0x000ea20008000a00 */
[----:B0-----:R-:W-:Y:S01]  /*0040*/  IMAD.SHL.U32 R3, R0, 0x4, RZ ;  /* 0x0000000400037824 */ /* 0x001fe200078e00ff */
[----:B------:R-:W-:-:S04]  /*0050*/  SHF.R.U32.HI R2, RZ, 0x2, R0 ;  /* 0x00000002ff027819 */ /* 0x000fc80000011600 */
[----:B------:R-:W-:-:S05]  /*0060*/  LOP3.LUT R3, R3, 0xc, RZ, 0xc0, !PT ;  /* 0x0000000c03037812 */ /* 0x000fca00078ec0ff */
[----:B------:R-:W-:-:S04]  /*0070*/  IMAD R3, R2, 0x40, R3 ;  /* 0x0000004002037824 */ /* 0x000fc800078e0203 */
[----:B------:R-:W-:Y:S01]  /*0080*/  IMAD R8, R2, -0x20, R3 ;  /* 0xffffffe002087824 */ /* 0x000fe200078e0203 */
[----:B-1----:R-:W-:-:S04]  /*0090*/  IADD3 R2, P0, PT, R3, UR8, RZ ;  /* 0x0000000803027c10 */ /* 0x002fc8000ff1e0ff */
[----:B------:R-:W-:Y:S01]  /*00a0*/  IADD3 R8, P1, PT, R8, UR10, RZ ;  /* 0x0000000a08087c10 */ /* 0x000fe2000ff3e0ff */
[----:B------:R-:W-:-:S04]  /*00b0*/  IMAD.X R3, RZ, RZ, UR9, P0 ;  /* 0x00000009ff037e24 */ /* 0x000fc800080e06ff */
        /* <DEDUP_REMOVED lines=9> */
[----:B---3--:R-:W-:Y:S02]  /*0150*/  F2FP.F16.E4M3.UNPACK_B R5, R11 ;  /* 0x0000000bff05723e */ /* 0x008fe400020006ff */
[----:B----4-:R-:W-:Y:S02]  /*0160*/  F2FP.F16.E4M3.UNPACK_B R6, R12 ;  /* 0x0000000cff06723e */ /* 0x010fe400020006ff */
[----:B-----5:R-:W-:Y:S02]  /*0170*/  F2FP.F16.E4M3.UNPACK_B R7, R13 ;  /* 0x0000000dff07723e */ /* 0x020fe400020006ff */
[-C--:B------:R-:W-:Y:S02]  /*0180*/  F2FP.F16.E4M3.UNPACK_B R16, R14.reuse ;  /* 0x0000000eff10723e */ /* 0x080fe400020006ff */
[----:B------:R-:W-:Y:S02]  /*0190*/  F2FP.F16.E4M3.UNPACK_B R14, R14.H1 ;  /* 0x0000000eff0e723e */ /* 0x000fe400030006ff */
[----:B------:R-:W-:-:S02]  /*01a0*/  F2FP.F16.E4M3.UNPACK_B R17, R15 ;  /* 0x0000000fff11723e */ /* 0x000fc400020006ff */
[----:B------:R-:W-:-:S05]  /*01b0*/  F2FP.F16.E4M3.UNPACK_B R15, R15.H1 ;  /* 0x0000000fff0f723e */ /* 0x000fca00030006ff */
        /* <DEDUP_REMOVED lines=13> */
.L_x_1:
        /* <DEDUP_REMOVED lines=15> */
.L_x_4:


//--------------------- .text._Z14probe_standardPKhS0_PjS1_ --------------------------
	.section	.text._Z14probe_standardPKhS0_PjS1_,"ax",@progbits
	.align	128
        .global         _Z14probe_standardPKhS0_PjS1_
        .type           _Z14probe_standardPKhS0_PjS1_,@function
        .size           _Z14probe_standardPKhS0_PjS1_,(.L_x_5 - _Z14probe_standardPKhS0_PjS1_)
        .other          _Z14probe_standardPKhS0_PjS1_,@"STO_CUDA_ENTRY STV_DEFAULT"
_Z14probe_standardPKhS0_PjS1_:
.text._Z14probe_standardPKhS0_PjS1_:
[----:B------:R-:W-:Y:S01]  /*0000*/  LDC R1, c[0x0][0x37c] ;  /* 0x0000df00ff017b82 */ /* 0x000fe20000000800 */
[----:B------:R-:W0:Y:S01]  /*0010*/  S2R R2, SR_TID.X ;  /* 0x0000000000027919 */ /* 0x000e220000002100 */
[----:B------:R-:W1:Y:S01]  /*0020*/  LDCU.128 UR8, c[0x0][0x380] ;  /* 0x00007000ff0877ac */ /* 0x000e620008000c00 */
[----:B------:R-:W2:Y:S01]  /*0030*/  LDCU.64 UR4, c[0x0][0x358] ;  /* 0x00006b00ff0477ac */ /* 0x000ea20008000a00 */
[C---:B0-----:R-:W-:Y:S02]  /*0040*/  IMAD.SHL.U32 R3, R2.reuse, 0x8, RZ ;  /* 0x0000000802037824 */ /* 0x041fe400078e00ff */
[----:B------:R-:W-:-:S03]  /*0050*/  IMAD.SHL.U32 R0, R2, 0x4, RZ ;  /* 0x0000000402007824 */ /* 0x000fc600078e00ff */
[----:B------:R-:W-:-:S04]  /*0060*/  LOP3.LUT R3, R3, 0x1fe0, RZ, 0xc0, !PT ;  /* 0x00001fe003037812 */ /* 0x000fc800078ec0ff */
[----:B------:R-:W-:-:S04]  /*0070*/  LOP3.LUT R3, R3, 0xc, R0, 0xf8, !PT ;  /* 0x0000000c03037812 */ /* 0x000fc800078ef800 */
[C---:B-1----:R-:W-:Y:S02]  /*0080*/  IADD3 R16, P0, PT, R3.reuse, UR8, RZ ;  /* 0x0000000803107c10 */ /* 0x042fe4000ff1e0ff */
[----:B------:R-:W-:-:S03]  /*0090*/  IADD3 R12, P1, PT, R3, UR10, RZ ;  /* 0x0000000a030c7c10 */ /* 0x000fc6000ff3e0ff */
[----:B------:R-:W-:Y:S02]  /*00a0*/  IMAD.X R17, RZ, RZ, UR9, P0 ;  /* 0x00000009ff117e24 */ /* 0x000fe400080e06ff */
[----:B------:R-:W-:-:S03]  /*00b0*/  IMAD.X R13, RZ, RZ, UR11, P1 ;  /* 0x0000000bff0d7e24 */ /* 0x000fc600088e06ff */
[----:B--2---:R-:W2:Y:S04]  /*00c0*/  LDG.E.CONSTANT R8, desc[UR4][R16.64] ;  /* 0x0000000410087981 */ /* 0x004ea8000c1e9900 */
[----:B------:R-:W3:Y:S04]  /*00d0*/  LDG.E.CONSTANT R11, desc[UR4][R12.64] ;  /* 0x000000040c0b7981 */ /* 0x000ee8000c1e9900 */
[----:B------:R0:W4:Y:S04]  /*00e0*/  LDG.E.CONSTANT R18, desc[UR4][R12.64+0x10] ;  /* 0x000010040c127981 */ /* 0x000128000c1e9900 */
[----:B------:R-:W5:Y:S04]  /*00f0*/  LDG.E.CONSTANT R3, desc[UR4][R16.64+0x10] ;  /* 0x0000100410037981 */ /* 0x000f68000c1e9900 */
[----:B------:R-:W5:Y:S01]  /*0100*/  LDG.E.CONSTANT R9, desc[UR4][R16.64+0x100] ;  /* 0x0001000410097981 */ /* 0x000f62000c1e9900 */
[----:B0-----:R-:W0:Y:S03]  /*0110*/  LDC.64 R12, c[0x0][0x390] ;  /* 0x0000e400ff0c7b82 */ /* 0x001e260000000a00 */
[----:B------:R-:W5:Y:S01]  /*0120*/  LDG.E.CONSTANT R10, desc[UR4][R16.64+0x110] ;  /* 0x00011004100a7981 */ /* 0x000f62000c1e9900 */
[----:B--2---:R-:W-:-:S02]  /*0130*/  F2FP.F16.E4M3.UNPACK_B R4, R8 ;  /* 0x00000008ff04723e */ /* 0x004fc400020006ff */
[----:B---3--:R-:W-:Y:S02]  /*0140*/  F2FP.F16.E4M3.UNPACK_B R14, R11 ;  /* 0x0000000bff0e723e */ /* 0x008fe400020006ff */
[----:B----4-:R-:W-:Y:S02]  /*0150*/  F2FP.F16.E4M3.UNPACK_B R15, R18 ;  /* 0x00000012ff0f723e */ /* 0x010fe400020006ff */
[----:B-----5:R-:W-:Y:S02]  /*0160*/  F2FP.F16.E4M3.UNPACK_B R5, R3 ;  /* 0x00000003ff05723e */ /* 0x020fe400020006ff */
[----:B------:R-:W-:Y:S02]  /*0170*/  F2FP.F16.E4M3.UNPACK_B R6, R9 ;  /* 0x00000009ff06723e */ /* 0x000fe400020006ff */
[----:B------:R-:W-:-:S07]  /*0180*/  F2FP.F16.E4M3.UNPACK_B R7, R10 ;  /* 0x0000000aff07723e */ /* 0x000fce00020006ff */
[----:B------:R-:W-:Y:S01]  /*0190*/  HMMA.16816.F16 R22, R4, R14, RZ ;  /* 0x0000000e0416723c */ /* 0x000fe200000008ff */
[----:B------:R-:W-:Y:S01]  /*01a0*/  F2FP.F16.E4M3.UNPACK_B R20, R11.H1 ;  /* 0x0000000bff14723e */ /* 0x000fe200030006ff */
[----:B------:R-:W1:Y:S01]  /*01b0*/  LDC.64 R14, c[0x0][0x398] ;  /* 0x0000e600ff0e7b82 */ /* 0x000e620000000a00 */
[----:B------:R-:W-:Y:S02]  /*01c0*/  F2FP.F16.E4M3.UNPACK_B R21, R18.H1 ;  /* 0x00000012ff15723e */ /* 0x000fe400030006ff */
[----:B------:R-:W-:Y:S02]  /*01d0*/  F2FP.F16.E4M3.UNPACK_B R4, R8.H1 ;  /* 0x00000008ff04723e */ /* 0x000fe400030006ff */
[----:B------:R-:W-:Y:S02]  /*01e0*/  F2FP.F16.E4M3.UNPACK_B R5, R3.H1 ;  /* 0x00000003ff05723e */ /* 0x000fe400030006ff */
[----:B------:R-:W-:Y:S02]  /*01f0*/  F2FP.F16.E4M3.UNPACK_B R6, R9.H1 ;  /* 0x00000009ff06723e */ /* 0x000fe400030006ff */
[----:B------:R-:W-:-:S09]  /*0200*/  F2FP.F16.E4M3.UNPACK_B R7, R10.H1 ;  /* 0x0000000aff07723e */ /* 0x000fd200030006ff */
[----:B------:R-:W-:Y:S01]  /*0210*/  HMMA.16816.F16 R4, R4, R20, R22 ;  /* 0x000000140404723c */ /* 0x000fe20000000816 */
[----:B------:R-:W-:-:S04]  /*0220*/  IMAD.SHL.U32 R7, R2, 0x2, RZ ;  /* 0x0000000202077824 */ /* 0x000fc800078e00ff */
[----:B0-----:R-:W-:-:S04]  /*0230*/  IMAD.WIDE.U32 R12, R7, 0x4, R12 ;  /* 0x00000004070c7825 */ /* 0x001fc800078e000c */
[----:B-1----:R-:W-:-:S05]  /*0240*/  IMAD.WIDE.U32 R14, R0, 0x4, R14 ;  /* 0x00000004000e7825 */ /* 0x002fca00078e000e */
[----:B------:R-:W-:Y:S05]  /*0250*/  STG.E desc[UR4][R14.64], R8 ;  /* 0x000000080e007986 */ /* 0x000fea000c101904 */
[----:B------:R-:W-:Y:S02]  /*0260*/  HADD2 R7, R4, RZ.H0_H0 ;  /* 0x200000ff04077230 */ /* 0x000fe40000000000 */
[----:B------:R-:W-:Y:S01]  /*0270*/  HADD2 R5, R5, RZ.H0_H0 ;  /* 0x200000ff05057230 */ /* 0x000fe20000000000 */
[----:B------:R-:W-:Y:S04]  /*0280*/  STG.E desc[UR4][R14.64+0x4], R3 ;  /* 0x000004030e007986 */ /* 0x000fe8000c101904 */
[----:B------:R-:W-:Y:S04]  /*0290*/  STG.E desc[UR4][R14.64+0x8], R9 ;  /* 0x000008090e007986 */ /* 0x000fe8000c101904 */
[----:B------:R-:W-:Y:S04]  /*02a0*/  STG.E desc[UR4][R14.64+0xc], R10 ;  /* 0x00000c0a0e007986 */ /* 0x000fe8000c101904 */
[----:B------:R-:W-:Y:S04]  /*02b0*/  STG.E desc[UR4][R12.64], R7 ;  /* 0x000000070c007986 */ /* 0x000fe8000c101904 */
[----:B------:R-:W-:Y:S01]  /*02c0*/  STG.E desc[UR4][R12.64+0x4], R5 ;  /* 0x000004050c007986 */ /* 0x000fe2000c101904 */
[----:B------:R-:W-:Y:S05]  /*02d0*/  EXIT ;  /* 0x000000000000794d */ /* 0x000fea0003800000 */
.L_x_2:
        /* <DEDUP_REMOVED lines=10> */
.L_x_5:


//--------------------- .nv.shared.reserved.0     --------------------------
	.section	.nv.shared.reserved.0,"aw",@nobits
	.weak		__nv_reservedSMEM_offset_0_alias
	.size		__nv_reservedSMEM_offset_0_alias, 0, 64
	.other		__nv_reservedSMEM_offset_0_alias,@"STO_CUDA_RESERVED_SHARED STV_DEFAULT"
__nv_reservedSMEM_offset_0_alias:
	.zero		0
	.zero		64


//--------------------- .nv.constant0._Z12probe_ksplitPKhS0_Pj --------------------------
	.section	.nv.constant0._Z12probe_ksplitPKhS0_Pj,"a",@progbits
	.sectionflags	@""
	.align	4
.nv.constant0._Z12probe_ksplitPKhS0_Pj:
	.zero		920


//--------------------- .nv.constant0._Z9probe_altPKhS0_Pj --------------------------
	.section	.nv.constant0._Z9probe_altPKhS0_Pj,"a",@progbits
	.sectionflags	@""
	.align	4
.nv.constant0._Z9probe_altPKhS0_Pj:
	.zero		920


//--------------------- .nv.constant0._Z14probe_standardPKhS0_PjS1_ --------------------------
	.section	.nv.constant0._Z14probe_standardPKhS0_PjS1_,"a",@progbits
	.sectionflags	@""
	.align	4
.nv.constant0._Z14probe_standardPKhS0_PjS1_:
	.zero		928


//--------------------- SYMBOLS --------------------------

	.type		.nv.reservedSmem.offset0,@object
	.size		.nv.reservedSmem.offset0,0x4
